//
// Generated by NVIDIA NVVM Compiler
//
// Compiler Build ID: CL-36424714
// Cuda compilation tools, release 13.0, V13.0.88
// Based on NVVM 20.0.0
//

.version 9.0
.target sm_100
.address_size 64

	// .globl	_Z6modifyPiS_ii

.visible .entry _Z6modifyPiS_ii(
	.param .u64 .ptr .align 1 _Z6modifyPiS_ii_param_0,
	.param .u64 .ptr .align 1 _Z6modifyPiS_ii_param_1,
	.param .u32 _Z6modifyPiS_ii_param_2,
	.param .u32 _Z6modifyPiS_ii_param_3
)
{
	.reg .pred 	%p<2>;
	.reg .b32 	%r<7>;
	.reg .b64 	%rd<8>;

	ld.param.u64 	%rd1, [_Z6modifyPiS_ii_param_0];
	ld.param.u64 	%rd2, [_Z6modifyPiS_ii_param_1];
	ld.param.u32 	%r2, [_Z6modifyPiS_ii_param_2];
	ld.param.u32 	%r3, [_Z6modifyPiS_ii_param_3];
	mov.u32 	%r1, %tid.x;
	setp.ge.s32 	%p1, %r1, %r3;
	@%p1 bra 	$L__BB0_2;
	cvta.to.global.u64 	%rd3, %rd2;
	cvta.to.global.u64 	%rd4, %rd1;
	mul.wide.u32 	%rd5, %r1, 4;
	add.s64 	%rd6, %rd3, %rd5;
	ld.global.u32 	%r4, [%rd6];
	add.s64 	%rd7, %rd4, %rd5;
	ld.global.u32 	%r5, [%rd7];
	mad.lo.s32 	%r6, %r4, %r2, %r5;
	st.global.u32 	[%rd7], %r6;
$L__BB0_2:
	ret;

}


// ===== COMPILED SASS (sm_100) =====

	.target	sm_100

	.elftype	@"ET_EXEC"


//--------------------- .note.nv.tkinfo           --------------------------
	.section	.note.nv.tkinfo,"",@"SHT_NOTE"
	.sectionflags	@"SHF_NOTE_NV_TKINFO"
	.tkinfo
        /*0018*/ 	.word	0x00000002
        /*0030*/ 	.string	""
        /*0030*/ 	.string	"ptxas"
        /*0030*/ 	.string	"Cuda compilation tools, release 13.0, V13.0.88"
        /*0030*/ 	.string	"Build cuda_13.0.r13.0/compiler.36424714_0"
        /*0030*/ 	.string	"-arch sm_100 -m 64 "



//--------------------- .note.nv.cuinfo           --------------------------
	.section	.note.nv.cuinfo,"",@"SHT_NOTE"
	.sectionflags	@"SHF_NOTE_NV_CUINFO"
        /*0018*/ 	.short	0x0002
        /*001a*/ 	.short	0x0064
        /*001c*/ 	.short	0x0082
	.zero		2


//--------------------- .nv.info                  --------------------------
	.section	.nv.info,"",@"SHT_CUDA_INFO"
	.align	4


	//----- nvinfo : EIATTR_REGCOUNT
	.align		4
        /*0000*/ 	.byte	0x04, 0x2f
        /*0002*/ 	.short	(.L_1 - .L_0)
	.align		4
.L_0:
        /*0004*/ 	.word	index@(_Z6modifyPiS_ii)
        /*0008*/ 	.word	0x0000000a


	//----- nvinfo : EIATTR_FRAME_SIZE
	.align		4
.L_1:
        /*000c*/ 	.byte	0x04, 0x11
        /*000e*/ 	.short	(.L_3 - .L_2)
	.align		4
.L_2:
        /*0010*/ 	.word	index@(_Z6modifyPiS_ii)
        /*0014*/ 	.word	0x00000000


	//----- nvinfo : EIATTR_MIN_STACK_SIZE
	.align		4
.L_3:
        /*0018*/ 	.byte	0x04, 0x12
        /*001a*/ 	.short	(.L_5 - .L_4)
	.align		4
.L_4:
        /*001c*/ 	.word	index@(_Z6modifyPiS_ii)
        /*0020*/ 	.word	0x00000000
.L_5:


//--------------------- .nv.compat                --------------------------
	.section	.nv.compat,"",@"SHT_CUDA_COMPAT_INFO"
	.align	4
        /*0000*/ 	.byte	0x02, 0x09, 0x00, 0x00, 0x02, 0x02, 0x01, 0x00, 0x02, 0x05, 0x05, 0x00, 0x03, 0x07, 0x01, 0x01
        /*0010*/ 	.byte	0x02, 0x03, 0x00, 0x00, 0x02, 0x06, 0x01, 0x00, 0x04, 0x0b, 0x08, 0x00, 0x09, 0x00, 0x00, 0x00
        /*0020*/ 	.byte	0x00, 0x00, 0x00, 0x00


//--------------------- .nv.info._Z6modifyPiS_ii  --------------------------
	.section	.nv.info._Z6modifyPiS_ii,"",@"SHT_CUDA_INFO"
	.sectionflags	@""
	.align	4


	//----- nvinfo : EIATTR_CUDA_API_VERSION
	.align		4
        /*0000*/ 	.byte	0x04, 0x37
        /*0002*/ 	.short	(.L_7 - .L_6)
.L_6:
        /*0004*/ 	.word	0x00000082


	//----- nvinfo : EIATTR_KPARAM_INFO
	.align		4
.L_7:
        /*0008*/ 	.byte	0x04, 0x17
        /*000a*/ 	.short	(.L_9 - .L_8)
.L_8:
        /*000c*/ 	.word	0x00000000
        /*0010*/ 	.short	0x0003
        /*0012*/ 	.short	0x0014
        /*0014*/ 	.byte	0x00, 0xf0, 0x11, 0x00


	//----- nvinfo : EIATTR_KPARAM_INFO
	.align		4
.L_9:
        /*0018*/ 	.byte	0x04, 0x17
        /*001a*/ 	.short	(.L_11 - .L_10)
.L_10:
        /*001c*/ 	.word	0x00000000
        /*0020*/ 	.short	0x0002
        /*0022*/ 	.short	0x0010
        /*0024*/ 	.byte	0x00, 0xf0, 0x11, 0x00


	//----- nvinfo : EIATTR_KPARAM_INFO
	.align		4
.L_11:
        /*0028*/ 	.byte	0x04, 0x17
        /*002a*/ 	.short	(.L_13 - .L_12)
.L_12:
        /*002c*/ 	.word	0x00000000
        /*0030*/ 	.short	0x0001
        /*0032*/ 	.short	0x0008
        /*0034*/ 	.byte	0x00, 0xf5, 0x21, 0x00


	//----- nvinfo : EIATTR_KPARAM_INFO
	.align		4
.L_13:
        /*0038*/ 	.byte	0x04, 0x17
        /*003a*/ 	.short	(.L_15 - .L_14)
.L_14:
        /*003c*/ 	.word	0x00000000
        /*0040*/ 	.short	0x0000
        /*0042*/ 	.short	0x0000
        /*0044*/ 	.byte	0x00, 0xf5, 0x21, 0x00


	//----- nvinfo : EIATTR_SPARSE_MMA_MASK
	.align		4
.L_15:
        /*0048*/ 	.byte	0x03, 0x50
        /*004a*/ 	.short	0x0000


	//----- nvinfo : EIATTR_MAXREG_COUNT
	.align		4
        /*004c*/ 	.byte	0x03, 0x1b
        /*004e*/ 	.short	0x00ff


	//----- nvinfo : EIATTR_MERCURY_ISA_VERSION
	.align		4
        /*0050*/ 	.byte	0x03, 0x5f
        /*0052*/ 	.short	0x0101


	//----- nvinfo : EIATTR_VRC_CTA_INIT_COUNT
	.align		4
        /*0054*/ 	.byte	0x02, 0x4a
	.zero		1
	.zero		1


	//----- nvinfo : EIATTR_EXIT_INSTR_OFFSETS
	.align		4
        /*0058*/ 	.byte	0x04, 0x1c
        /*005a*/ 	.short	(.L_17 - .L_16)


	//   ....[0]....
.L_16:
        /*005c*/ 	.word	0x00000040


	//   ....[1]....
        /*0060*/ 	.word	0x000000f0


	//----- nvinfo : EIATTR_CBANK_PARAM_SIZE
	.align		4
.L_17:
        /*0064*/ 	.byte	0x03, 0x19
        /*0066*/ 	.short	0x0018


	//----- nvinfo : EIATTR_PARAM_CBANK
	.align		4
        /*0068*/ 	.byte	0x04, 0x0a
        /*006a*/ 	.short	(.L_19 - .L_18)
	.align		4
.L_18:
        /*006c*/ 	.word	index@(.nv.constant0._Z6modifyPiS_ii)
        /*0070*/ 	.short	0x0380
        /*0072*/ 	.short	0x0018


	//----- nvinfo : EIATTR_SW_WAR
	.align		4
.L_19:
        /*0074*/ 	.byte	0x04, 0x36
        /*0076*/ 	.short	(.L_21 - .L_20)
.L_20:
        /*0078*/ 	.word	0x00000008
.L_21:


//--------------------- .nv.callgraph             --------------------------
	.section	.nv.callgraph,"",@"SHT_CUDA_CALLGRAPH"
	.align	4
	.sectionentsize	8
	.align		4
        /*0000*/ 	.word	0x00000000
	.align		4
        /*0004*/ 	.word	0xffffffff
	.align		4
        /*0008*/ 	.word	0x00000000
	.align		4
        /*000c*/ 	.word	0xfffffffe
	.align		4
        /*0010*/ 	.word	0x00000000
	.align		4
        /*0014*/ 	.word	0xfffffffd
	.align		4
        /*0018*/ 	.word	0x00000000
	.align		4
        /*001c*/ 	.word	0xfffffffc


//--------------------- .text._Z6modifyPiS_ii     --------------------------
	.section	.text._Z6modifyPiS_ii,"ax",@progbits
	.align	128
        .global         _Z6modifyPiS_ii
        .type           _Z6modifyPiS_ii,@function
        .size           _Z6modifyPiS_ii,(.L_x_1 - _Z6modifyPiS_ii)
        .other          _Z6modifyPiS_ii,@"STO_CUDA_ENTRY STV_DEFAULT"
_Z6modifyPiS_ii:
.text._Z6modifyPiS_ii:
[----:B------:R-:W-:Y:S01]  /*0000*/  LDC R1, c[0x0][0x37c] ;  /* 0x0000df00ff017b82 */ /* 0x000fe20000000800 */
[----:B------:R-:W0:Y:S01]  /*0010*/  S2R R7, SR_TID.X ;  /* 0x0000000000077919 */ /* 0x000e220000002100 */
[----:B------:R-:W0:Y:S02]  /*0020*/  LDCU UR4, c[0x0][0x394] ;  /* 0x00007280ff0477ac */ /* 0x000e240008000800 */
[----:B0-----:R-:W-:-:S13]  /*0030*/  ISETP.GE.AND P0, PT, R7, UR4, PT ;  /* 0x0000000407007c0c */ /* 0x001fda000bf06270 */
[----:B------:R-:W-:Y:S05]  /*0040*/  @P0 EXIT ;  /* 0x000000000000094d */ /* 0x000fea0003800000 */
[----:B------:R-:W0:Y:S01]  /*0050*/  LDC.64 R2, c[0x0][0x388] ;  /* 0x0000e200ff027b82 */ /* 0x000e220000000a00 */
[----:B------:R-:W1:Y:S01]  /*0060*/  LDCU.64 UR4, c[0x0][0x358] ;  /* 0x00006b00ff0477ac */ /* 0x000e620008000a00 */
[----:B------:R-:W2:Y:S06]  /*0070*/  LDCU UR6, c[0x0][0x390] ;  /* 0x00007200ff0677ac */ /* 0x000eac0008000800 */
[----:B------:R-:W3:Y:S01]  /*0080*/  LDC.64 R4, c[0x0][0x380] ;  /* 0x0000e000ff047b82 */ /* 0x000ee20000000a00 */
[----:B0-----:R-:W-:-:S06]  /*0090*/  IMAD.WIDE.U32 R2, R7, 0x4, R2 ;  /* 0x0000000407027825 */ /* 0x001fcc00078e0002 */
[----:B-1----:R-:W2:Y:S01]  /*00a0*/  LDG.E R2, desc[UR4][R2.64] ;  /* 0x0000000402027981 */ /* 0x002ea2000c1e1900 */
[----:B---3--:R-:W-:-:S05]  /*00b0*/  IMAD.WIDE.U32 R4, R7, 0x4, R4 ;  /* 0x0000000407047825 */ /* 0x008fca00078e0004 */
[----:B------:R-:W2:Y:S02]  /*00c0*/  LDG.E R7, desc[UR4][R4.64] ;  /* 0x0000000404077981 */ /* 0x000ea4000c1e1900 */
[----:B--2---:R-:W-:-:S05]  /*00d0*/  IMAD R7, R2, UR6, R7 ;  /* 0x0000000602077c24 */ /* 0x004fca000f8e0207 */
[----:B------:R-:W-:Y:S01]  /*00e0*/  STG.E desc[UR4][R4.64], R7 ;  /* 0x0000000704007986 */ /* 0x000fe2000c101904 */
[----:B------:R-:W-:Y:S05]  /*00f0*/  EXIT ;  /* 0x000000000000794d */ /* 0x000fea0003800000 */
.L_x_0:
[----:B------:R-:W-:-:S00]  /*0100*/  BRA `(.L_x_0) ;  /* 0xfffffffc00fc7947 */ /* 0x000fc0000383ffff */
[----:B------:R-:W-:-:S00]  /*0110*/  NOP ;  /* 0x0000000000007918 */ /* 0x000fc00000000000 */
        /* <DEDUP_REMOVED lines=14> */
.L_x_1:


//--------------------- .nv.shared.reserved.0     --------------------------
	.section	.nv.shared.reserved.0,"aw",@nobits
	.weak		__nv_reservedSMEM_offset_0_alias
	.size		__nv_reservedSMEM_offset_0_alias, 0, 64
	.other		__nv_reservedSMEM_offset_0_alias,@"STO_CUDA_RESERVED_SHARED STV_DEFAULT"
__nv_reservedSMEM_offset_0_alias:
	.zero		0
	.zero		64


//--------------------- .nv.constant0._Z6modifyPiS_ii --------------------------
	.section	.nv.constant0._Z6modifyPiS_ii,"a",@progbits
	.sectionflags	@""
	.align	4
.nv.constant0._Z6modifyPiS_ii:
	.zero		920


//--------------------- SYMBOLS --------------------------

	.type		.nv.reservedSmem.offset0,@object
	.size		.nv.reservedSmem.offset0,0x4
